//
// Generated by NVIDIA NVVM Compiler
//
// Compiler Build ID: CL-36424714
// Cuda compilation tools, release 13.0, V13.0.88
// Based on NVVM 20.0.0
//

.version 9.0
.target sm_100
.address_size 64

	// .globl	_Z13device_globalPji

.visible .entry _Z13device_globalPji(
	.param .u64 .ptr .align 1 _Z13device_globalPji_param_0,
	.param .u32 _Z13device_globalPji_param_1
)
{
	.reg .b32 	%r<12>;
	.reg .b64 	%rd<7>;

	ld.param.u64 	%rd1, [_Z13device_globalPji_param_0];
	cvta.to.global.u64 	%rd2, %rd1;
	mov.u32 	%r1, %ctaid.x;
	mov.u32 	%r2, %ntid.x;
	mov.u32 	%r3, %tid.x;
	mad.lo.s32 	%r4, %r1, %r2, %r3;
	mul.wide.s32 	%rd3, %r4, 4;
	add.s64 	%rd4, %rd2, %rd3;
	st.global.u32 	[%rd4], %r4;
	bar.sync 	0;
	add.s32 	%r5, %r4, 2;
	shr.s32 	%r6, %r5, 31;
	shr.u32 	%r7, %r6, 27;
	add.s32 	%r8, %r5, %r7;
	and.b32  	%r9, %r8, -32;
	sub.s32 	%r10, %r5, %r9;
	mul.wide.s32 	%rd5, %r10, 4;
	add.s64 	%rd6, %rd2, %rd5;
	ld.global.u32 	%r11, [%rd6];
	st.global.u32 	[%rd4], %r11;
	ret;

}


// ===== COMPILED SASS (sm_100) =====

	.target	sm_100

	.elftype	@"ET_EXEC"


//--------------------- .note.nv.tkinfo           --------------------------
	.section	.note.nv.tkinfo,"",@"SHT_NOTE"
	.sectionflags	@"SHF_NOTE_NV_TKINFO"
	.tkinfo
        /*0018*/ 	.word	0x00000002
        /*0030*/ 	.string	""
        /*0030*/ 	.string	"ptxas"
        /*0030*/ 	.string	"Cuda compilation tools, release 13.0, V13.0.88"
        /*0030*/ 	.string	"Build cuda_13.0.r13.0/compiler.36424714_0"
        /*0030*/ 	.string	"-arch sm_100 -m 64 "



//--------------------- .note.nv.cuinfo           --------------------------
	.section	.note.nv.cuinfo,"",@"SHT_NOTE"
	.sectionflags	@"SHF_NOTE_NV_CUINFO"
        /*0018*/ 	.short	0x0002
        /*001a*/ 	.short	0x0064
        /*001c*/ 	.short	0x0082
	.zero		2


//--------------------- .nv.info                  --------------------------
	.section	.nv.info,"",@"SHT_CUDA_INFO"
	.align	4


	//----- nvinfo : EIATTR_REGCOUNT
	.align		4
        /*0000*/ 	.byte	0x04, 0x2f
        /*0002*/ 	.short	(.L_1 - .L_0)
	.align		4
.L_0:
        /*0004*/ 	.word	index@(_Z13device_globalPji)
        /*0008*/ 	.word	0x0000000c


	//----- nvinfo : EIATTR_FRAME_SIZE
	.align		4
.L_1:
        /*000c*/ 	.byte	0x04, 0x11
        /*000e*/ 	.short	(.L_3 - .L_2)
	.align		4
.L_2:
        /*0010*/ 	.word	index@(_Z13device_globalPji)
        /*0014*/ 	.word	0x00000000


	//----- nvinfo : EIATTR_MIN_STACK_SIZE
	.align		4
.L_3:
        /*0018*/ 	.byte	0x04, 0x12
        /*001a*/ 	.short	(.L_5 - .L_4)
	.align		4
.L_4:
        /*001c*/ 	.word	index@(_Z13device_globalPji)
        /*0020*/ 	.word	0x00000000
.L_5:


//--------------------- .nv.compat                --------------------------
	.section	.nv.compat,"",@"SHT_CUDA_COMPAT_INFO"
	.align	4
        /*0000*/ 	.byte	0x02, 0x09, 0x00, 0x00, 0x02, 0x02, 0x01, 0x00, 0x02, 0x05, 0x05, 0x00, 0x03, 0x07, 0x01, 0x01
        /*0010*/ 	.byte	0x02, 0x03, 0x00, 0x00, 0x02, 0x06, 0x01, 0x00, 0x04, 0x0b, 0x08, 0x00, 0x09, 0x00, 0x00, 0x00
        /*0020*/ 	.byte	0x00, 0x00, 0x00, 0x00


//--------------------- .nv.info._Z13device_globalPji --------------------------
	.section	.nv.info._Z13device_globalPji,"",@"SHT_CUDA_INFO"
	.sectionflags	@""
	.align	4


	//----- nvinfo : EIATTR_CUDA_API_VERSION
	.align		4
        /*0000*/ 	.byte	0x04, 0x37
        /*0002*/ 	.short	(.L_7 - .L_6)
.L_6:
        /*0004*/ 	.word	0x00000082


	//----- nvinfo : EIATTR_KPARAM_INFO
	.align		4
.L_7:
        /*0008*/ 	.byte	0x04, 0x17
        /*000a*/ 	.short	(.L_9 - .L_8)
.L_8:
        /*000c*/ 	.word	0x00000000
        /*0010*/ 	.short	0x0001
        /*0012*/ 	.short	0x0008
        /*0014*/ 	.byte	0x00, 0xf0, 0x11, 0x00


	//----- nvinfo : EIATTR_KPARAM_INFO
	.align		4
.L_9:
        /*0018*/ 	.byte	0x04, 0x17
        /*001a*/ 	.short	(.L_11 - .L_10)
.L_10:
        /*001c*/ 	.word	0x00000000
        /*0020*/ 	.short	0x0000
        /*0022*/ 	.short	0x0000
        /*0024*/ 	.byte	0x00, 0xf5, 0x21, 0x00


	//----- nvinfo : EIATTR_SPARSE_MMA_MASK
	.align		4
.L_11:
        /*0028*/ 	.byte	0x03, 0x50
        /*002a*/ 	.short	0x0000


	//----- nvinfo : EIATTR_MAXREG_COUNT
	.align		4
        /*002c*/ 	.byte	0x03, 0x1b
        /*002e*/ 	.short	0x00ff


	//----- nvinfo : EIATTR_NUM_BARRIERS
	.align		4
        /*0030*/ 	.byte	0x02, 0x4c
        /*0032*/ 	.byte	0x01
	.zero		1


	//----- nvinfo : EIATTR_MERCURY_ISA_VERSION
	.align		4
        /*0034*/ 	.byte	0x03, 0x5f
        /*0036*/ 	.short	0x0101


	//----- nvinfo : EIATTR_VRC_CTA_INIT_COUNT
	.align		4
        /*0038*/ 	.byte	0x02, 0x4a
	.zero		1
	.zero		1


	//----- nvinfo : EIATTR_EXIT_INSTR_OFFSETS
	.align		4
        /*003c*/ 	.byte	0x04, 0x1c
        /*003e*/ 	.short	(.L_13 - .L_12)


	//   ....[0]....
.L_12:
        /*0040*/ 	.word	0x00000120


	//----- nvinfo : EIATTR_CBANK_PARAM_SIZE
	.align		4
.L_13:
        /*0044*/ 	.byte	0x03, 0x19
        /*0046*/ 	.short	0x000c


	//----- nvinfo : EIATTR_PARAM_CBANK
	.align		4
        /*0048*/ 	.byte	0x04, 0x0a
        /*004a*/ 	.short	(.L_15 - .L_14)
	.align		4
.L_14:
        /*004c*/ 	.word	index@(.nv.constant0._Z13device_globalPji)
        /*0050*/ 	.short	0x0380
        /*0052*/ 	.short	0x000c


	//----- nvinfo : EIATTR_SW_WAR
	.align		4
.L_15:
        /*0054*/ 	.byte	0x04, 0x36
        /*0056*/ 	.short	(.L_17 - .L_16)
.L_16:
        /*0058*/ 	.word	0x00000008
.L_17:


//--------------------- .nv.callgraph             --------------------------
	.section	.nv.callgraph,"",@"SHT_CUDA_CALLGRAPH"
	.align	4
	.sectionentsize	8
	.align		4
        /*0000*/ 	.word	0x00000000
	.align		4
        /*0004*/ 	.word	0xffffffff
	.align		4
        /*0008*/ 	.word	0x00000000
	.align		4
        /*000c*/ 	.word	0xfffffffe
	.align		4
        /*0010*/ 	.word	0x00000000
	.align		4
        /*0014*/ 	.word	0xfffffffd
	.align		4
        /*0018*/ 	.word	0x00000000
	.align		4
        /*001c*/ 	.word	0xfffffffc


//--------------------- .text._Z13device_globalPji --------------------------
	.section	.text._Z13device_globalPji,"ax",@progbits
	.align	128
        .global         _Z13device_globalPji
        .type           _Z13device_globalPji,@function
        .size           _Z13device_globalPji,(.L_x_1 - _Z13device_globalPji)
        .other          _Z13device_globalPji,@"STO_CUDA_ENTRY STV_DEFAULT"
_Z13device_globalPji:
.text._Z13device_globalPji:
[----:B------:R-:W-:Y:S01]  /*0000*/  LDC R1, c[0x0][0x37c] ;  /* 0x0000df00ff017b82 */ /* 0x000fe20000000800 */
[----:B------:R-:W0:Y:S07]  /*0010*/  S2R R0, SR_TID.X ;  /* 0x0000000000007919 */ /* 0x000e2e0000002100 */
[----:B------:R-:W0:Y:S08]  /*0020*/  S2UR UR4, SR_CTAID.X ;  /* 0x00000000000479c3 */ /* 0x000e300000002500 */
[----:B------:R-:W0:Y:S08]  /*0030*/  LDC R7, c[0x0][0x360] ;  /* 0x0000d800ff077b82 */ /* 0x000e300000000800 */
[----:B------:R-:W1:Y:S01]  /*0040*/  LDC.64 R4, c[0x0][0x380] ;  /* 0x0000e000ff047b82 */ /* 0x000e620000000a00 */
[----:B0-----:R-:W-:Y:S01]  /*0050*/  IMAD R7, R7, UR4, R0 ;  /* 0x0000000407077c24 */ /* 0x001fe2000f8e0200 */
[----:B------:R-:W0:Y:S04]  /*0060*/  LDCU.64 UR4, c[0x0][0x358] ;  /* 0x00006b00ff0477ac */ /* 0x000e280008000a00 */
[----:B------:R-:W-:-:S04]  /*0070*/  IADD3 R0, PT, PT, R7, 0x2, RZ ;  /* 0x0000000207007810 */ /* 0x000fc80007ffe0ff */
[----:B------:R-:W-:-:S04]  /*0080*/  SHF.R.S32.HI R3, RZ, 0x1f, R0 ;  /* 0x0000001fff037819 */ /* 0x000fc80000011400 */
[----:B------:R-:W-:-:S04]  /*0090*/  LEA.HI R3, R3, R0, RZ, 0x5 ;  /* 0x0000000003037211 */ /* 0x000fc800078f28ff */
[----:B------:R-:W-:-:S04]  /*00a0*/  LOP3.LUT R3, R3, 0xffffffe0, RZ, 0xc0, !PT ;  /* 0xffffffe003037812 */ /* 0x000fc800078ec0ff */
[----:B------:R-:W-:Y:S01]  /*00b0*/  IADD3 R9, PT, PT, R0, -R3, RZ ;  /* 0x8000000300097210 */ /* 0x000fe20007ffe0ff */
[----:B-1----:R-:W-:-:S04]  /*00c0*/  IMAD.WIDE R2, R7, 0x4, R4 ;  /* 0x0000000407027825 */ /* 0x002fc800078e0204 */
[----:B------:R-:W-:Y:S01]  /*00d0*/  IMAD.WIDE R4, R9, 0x4, R4 ;  /* 0x0000000409047825 */ /* 0x000fe200078e0204 */
[----:B0-----:R-:W-:Y:S01]  /*00e0*/  STG.E desc[UR4][R2.64], R7 ;  /* 0x0000000702007986 */ /* 0x001fe2000c101904 */
[----:B------:R-:W-:Y:S06]  /*00f0*/  BAR.SYNC.DEFER_BLOCKING 0x0 ;  /* 0x0000000000007b1d */ /* 0x000fec0000010000 */
[----:B------:R-:W2:Y:S04]  /*0100*/  LDG.E R5, desc[UR4][R4.64] ;  /* 0x0000000404057981 */ /* 0x000ea8000c1e1900 */
[----:B--2---:R-:W-:Y:S01]  /*0110*/  STG.E desc[UR4][R2.64], R5 ;  /* 0x0000000502007986 */ /* 0x004fe2000c101904 */
[----:B------:R-:W-:Y:S05]  /*0120*/  EXIT ;  /* 0x000000000000794d */ /* 0x000fea0003800000 */
.L_x_0:
[----:B------:R-:W-:-:S00]  /*0130*/  BRA `(.L_x_0) ;  /* 0xfffffffc00fc7947 */ /* 0x000fc0000383ffff */
[----:B------:R-:W-:-:S00]  /*0140*/  NOP ;  /* 0x0000000000007918 */ /* 0x000fc00000000000 */
        /* <DEDUP_REMOVED lines=11> */
.L_x_1:


//--------------------- .nv.shared.reserved.0     --------------------------
	.section	.nv.shared.reserved.0,"aw",@nobits
	.weak		__nv_reservedSMEM_offset_0_alias
	.size		__nv_reservedSMEM_offset_0_alias, 0, 64
	.other		__nv_reservedSMEM_offset_0_alias,@"STO_CUDA_RESERVED_SHARED STV_DEFAULT"
__nv_reservedSMEM_offset_0_alias:
	.zero		0
	.zero		64


//--------------------- .nv.constant0._Z13device_globalPji --------------------------
	.section	.nv.constant0._Z13device_globalPji,"a",@progbits
	.sectionflags	@""
	.align	4
.nv.constant0._Z13device_globalPji:
	.zero		908


//--------------------- SYMBOLS --------------------------

	.type		.nv.reservedSmem.offset0,@object
	.size		.nv.reservedSmem.offset0,0x4
